//
// Generated by NVIDIA NVVM Compiler
//
// Compiler Build ID: CL-36424714
// Cuda compilation tools, release 13.0, V13.0.88
// Based on NVVM 20.0.0
//

.version 9.0
.target sm_100
.address_size 64

	// .globl	_Z11kernel_funcPiPKiS1_
.extern .func  (.param .b32 func_retval0) vprintf
(
	.param .b64 vprintf_param_0,
	.param .b64 vprintf_param_1
)
;
.global .align 1 .b8 $str[12] = {32, 104, 101, 108, 108, 111, 32, 71, 80, 85, 10};
.global .align 1 .b8 $str$1[8] = {97, 114, 114, 49, 61, 37, 100};

.visible .entry _Z11kernel_funcPiPKiS1_(
	.param .u64 .ptr .align 1 _Z11kernel_funcPiPKiS1__param_0,
	.param .u64 .ptr .align 1 _Z11kernel_funcPiPKiS1__param_1,
	.param .u64 .ptr .align 1 _Z11kernel_funcPiPKiS1__param_2
)
{
	.local .align 8 .b8 	__local_depot0[8];
	.reg .b64 	%SP;
	.reg .b64 	%SPL;
	.reg .b32 	%r<10>;
	.reg .b64 	%rd<17>;

	mov.u64 	%SPL, __local_depot0;
	cvta.local.u64 	%SP, %SPL;
	ld.param.u64 	%rd1, [_Z11kernel_funcPiPKiS1__param_0];
	ld.param.u64 	%rd2, [_Z11kernel_funcPiPKiS1__param_1];
	ld.param.u64 	%rd3, [_Z11kernel_funcPiPKiS1__param_2];
	cvta.to.global.u64 	%rd4, %rd1;
	cvta.to.global.u64 	%rd5, %rd3;
	cvta.to.global.u64 	%rd6, %rd2;
	add.u64 	%rd7, %SP, 0;
	add.u64 	%rd8, %SPL, 0;
	mov.u64 	%rd9, $str;
	cvta.global.u64 	%rd10, %rd9;
	{ // callseq 0, 0
	.param .b64 param0;
	st.param.b64 	[param0], %rd10;
	.param .b64 param1;
	st.param.b64 	[param1], 0;
	.param .b32 retval0;
	call.uni (retval0), 
	vprintf, 
	(
	param0, 
	param1
	);
	ld.param.b32 	%r1, [retval0];
	} // callseq 0
	mov.u32 	%r3, %tid.x;
	mul.wide.u32 	%rd11, %r3, 4;
	add.s64 	%rd12, %rd6, %rd11;
	ld.global.u32 	%r4, [%rd12];
	add.s64 	%rd13, %rd5, %rd11;
	ld.global.u32 	%r5, [%rd13];
	mul.lo.s32 	%r6, %r5, %r4;
	add.s64 	%rd14, %rd4, %rd11;
	st.global.u32 	[%rd14], %r6;
	ld.global.u32 	%r7, [%rd12];
	st.local.u32 	[%rd8], %r7;
	mov.u64 	%rd15, $str$1;
	cvta.global.u64 	%rd16, %rd15;
	{ // callseq 1, 0
	.param .b64 param0;
	st.param.b64 	[param0], %rd16;
	.param .b64 param1;
	st.param.b64 	[param1], %rd7;
	.param .b32 retval0;
	call.uni (retval0), 
	vprintf, 
	(
	param0, 
	param1
	);
	ld.param.b32 	%r8, [retval0];
	} // callseq 1
	ret;

}


// ===== COMPILED SASS (sm_100) =====

	.target	sm_100

	.elftype	@"ET_EXEC"


//--------------------- .note.nv.tkinfo           --------------------------
	.section	.note.nv.tkinfo,"",@"SHT_NOTE"
	.sectionflags	@"SHF_NOTE_NV_TKINFO"
	.tkinfo
        /*0018*/ 	.word	0x00000002
        /*0030*/ 	.string	""
        /*0030*/ 	.string	"ptxas"
        /*0030*/ 	.string	"Cuda compilation tools, release 13.0, V13.0.88"
        /*0030*/ 	.string	"Build cuda_13.0.r13.0/compiler.36424714_0"
        /*0030*/ 	.string	"-arch sm_100 -m 64 "



//--------------------- .note.nv.cuinfo           --------------------------
	.section	.note.nv.cuinfo,"",@"SHT_NOTE"
	.sectionflags	@"SHF_NOTE_NV_CUINFO"
        /*0018*/ 	.short	0x0002
        /*001a*/ 	.short	0x0064
        /*001c*/ 	.short	0x0082
	.zero		2


//--------------------- .nv.info                  --------------------------
	.section	.nv.info,"",@"SHT_CUDA_INFO"
	.align	4


	//----- nvinfo : EIATTR_REGCOUNT
	.align		4
        /*0000*/ 	.byte	0x04, 0x2f
        /*0002*/ 	.short	(.L_3 - .L_2)
	.align		4
.L_2:
        /*0004*/ 	.word	index@(_Z11kernel_funcPiPKiS1_)
        /*0008*/ 	.word	0x00000018


	//----- nvinfo : EIATTR_FRAME_SIZE
	.align		4
.L_3:
        /*000c*/ 	.byte	0x04, 0x11
        /*000e*/ 	.short	(.L_5 - .L_4)
	.align		4
.L_4:
        /*0010*/ 	.word	index@(_Z11kernel_funcPiPKiS1_)
        /*0014*/ 	.word	0x00000008


	//----- nvinfo : EIATTR_MIN_STACK_SIZE
	.align		4
.L_5:
        /*0018*/ 	.byte	0x04, 0x12
        /*001a*/ 	.short	(.L_7 - .L_6)
	.align		4
.L_6:
        /*001c*/ 	.word	index@(_Z11kernel_funcPiPKiS1_)
        /*0020*/ 	.word	0x00000008
.L_7:


//--------------------- .nv.compat                --------------------------
	.section	.nv.compat,"",@"SHT_CUDA_COMPAT_INFO"
	.align	4
        /*0000*/ 	.byte	0x02, 0x09, 0x00, 0x00, 0x02, 0x02, 0x01, 0x00, 0x02, 0x05, 0x05, 0x00, 0x03, 0x07, 0x01, 0x01
        /*0010*/ 	.byte	0x02, 0x03, 0x00, 0x00, 0x02, 0x06, 0x01, 0x00, 0x04, 0x0b, 0x08, 0x00, 0x09, 0x00, 0x00, 0x00
        /*0020*/ 	.byte	0x00, 0x00, 0x00, 0x00


//--------------------- .nv.info._Z11kernel_funcPiPKiS1_ --------------------------
	.section	.nv.info._Z11kernel_funcPiPKiS1_,"",@"SHT_CUDA_INFO"
	.sectionflags	@""
	.align	4


	//----- nvinfo : EIATTR_CUDA_API_VERSION
	.align		4
        /*0000*/ 	.byte	0x04, 0x37
        /*0002*/ 	.short	(.L_9 - .L_8)
.L_8:
        /*0004*/ 	.word	0x00000082


	//----- nvinfo : EIATTR_KPARAM_INFO
	.align		4
.L_9:
        /*0008*/ 	.byte	0x04, 0x17
        /*000a*/ 	.short	(.L_11 - .L_10)
.L_10:
        /*000c*/ 	.word	0x00000000
        /*0010*/ 	.short	0x0002
        /*0012*/ 	.short	0x0010
        /*0014*/ 	.byte	0x00, 0xf5, 0x21, 0x00


	//----- nvinfo : EIATTR_KPARAM_INFO
	.align		4
.L_11:
        /*0018*/ 	.byte	0x04, 0x17
        /*001a*/ 	.short	(.L_13 - .L_12)
.L_12:
        /*001c*/ 	.word	0x00000000
        /*0020*/ 	.short	0x0001
        /*0022*/ 	.short	0x0008
        /*0024*/ 	.byte	0x00, 0xf5, 0x21, 0x00


	//----- nvinfo : EIATTR_KPARAM_INFO
	.align		4
.L_13:
        /*0028*/ 	.byte	0x04, 0x17
        /*002a*/ 	.short	(.L_15 - .L_14)
.L_14:
        /*002c*/ 	.word	0x00000000
        /*0030*/ 	.short	0x0000
        /*0032*/ 	.short	0x0000
        /*0034*/ 	.byte	0x00, 0xf5, 0x21, 0x00


	//----- nvinfo : EIATTR_SPARSE_MMA_MASK
	.align		4
.L_15:
        /*0038*/ 	.byte	0x03, 0x50
        /*003a*/ 	.short	0x0000


	//----- nvinfo : EIATTR_MAXREG_COUNT
	.align		4
        /*003c*/ 	.byte	0x03, 0x1b
        /*003e*/ 	.short	0x00ff


	//----- nvinfo : EIATTR_EXTERNS
	.align		4
        /*0040*/ 	.byte	0x04, 0x0f
        /*0042*/ 	.short	(.L_17 - .L_16)


	//   ....[0]....
	.align		4
.L_16:
        /*0044*/ 	.word	index@(vprintf)


	//----- nvinfo : EIATTR_MERCURY_ISA_VERSION
	.align		4
.L_17:
        /*0048*/ 	.byte	0x03, 0x5f
        /*004a*/ 	.short	0x0101


	//----- nvinfo : EIATTR_VRC_CTA_INIT_COUNT
	.align		4
        /*004c*/ 	.byte	0x02, 0x4a
	.zero		1
	.zero		1


	//----- nvinfo : EIATTR_SYSCALL_OFFSETS
	.align		4
        /*0050*/ 	.byte	0x04, 0x46
        /*0052*/ 	.short	(.L_19 - .L_18)


	//   ....[0]....
.L_18:
        /*0054*/ 	.word	0x000000e0


	//   ....[1]....
        /*0058*/ 	.word	0x00000230


	//----- nvinfo : EIATTR_EXIT_INSTR_OFFSETS
	.align		4
.L_19:
        /*005c*/ 	.byte	0x04, 0x1c
        /*005e*/ 	.short	(.L_21 - .L_20)


	//   ....[0]....
.L_20:
        /*0060*/ 	.word	0x00000240


	//----- nvinfo : EIATTR_CBANK_PARAM_SIZE
	.align		4
.L_21:
        /*0064*/ 	.byte	0x03, 0x19
        /*0066*/ 	.short	0x0018


	//----- nvinfo : EIATTR_PARAM_CBANK
	.align		4
        /*0068*/ 	.byte	0x04, 0x0a
        /*006a*/ 	.short	(.L_23 - .L_22)
	.align		4
.L_22:
        /*006c*/ 	.word	index@(.nv.constant0._Z11kernel_funcPiPKiS1_)
        /*0070*/ 	.short	0x0380
        /*0072*/ 	.short	0x0018


	//----- nvinfo : EIATTR_SW_WAR
	.align		4
.L_23:
        /*0074*/ 	.byte	0x04, 0x36
        /*0076*/ 	.short	(.L_25 - .L_24)
.L_24:
        /*0078*/ 	.word	0x00000008
.L_25:


//--------------------- .nv.callgraph             --------------------------
	.section	.nv.callgraph,"",@"SHT_CUDA_CALLGRAPH"
	.align	4
	.sectionentsize	8
	.align		4
        /*0000*/ 	.word	0x00000000
	.align		4
        /*0004*/ 	.word	0xffffffff
	.align		4
        /*0008*/ 	.word	index@(_Z11kernel_funcPiPKiS1_)
	.align		4
        /*000c*/ 	.word	index@(vprintf)
	.align		4
        /*0010*/ 	.word	0x00000000
	.align		4
        /*0014*/ 	.word	0xfffffffe
	.align		4
        /*0018*/ 	.word	0x00000000
	.align		4
        /*001c*/ 	.word	0xfffffffd
	.align		4
        /*0020*/ 	.word	0x00000000
	.align		4
        /*0024*/ 	.word	0xfffffffc


//--------------------- .nv.constant4             --------------------------
	.section	.nv.constant4,"a",@progbits
	.align	8
	.align		8
.nv.constant4:
        /*0000*/ 	.dword	vprintf
	.align		8
        /*0008*/ 	.dword	$str
	.align		8
        /*0010*/ 	.dword	$str$1


//--------------------- .text._Z11kernel_funcPiPKiS1_ --------------------------
	.section	.text._Z11kernel_funcPiPKiS1_,"ax",@progbits
	.align	128
        .global         _Z11kernel_funcPiPKiS1_
        .type           _Z11kernel_funcPiPKiS1_,@function
        .size           _Z11kernel_funcPiPKiS1_,(.L_x_3 - _Z11kernel_funcPiPKiS1_)
        .other          _Z11kernel_funcPiPKiS1_,@"STO_CUDA_ENTRY STV_DEFAULT"
_Z11kernel_funcPiPKiS1_:
.text._Z11kernel_funcPiPKiS1_:
[----:B------:R-:W0:Y:S01]  /*0000*/  LDC R1, c[0x0][0x37c] ;  /* 0x0000df00ff017b82 */ /* 0x000e220000000800 */
[----:B------:R-:W-:Y:S01]  /*0010*/  MOV R2, 0x0 ;  /* 0x0000000000027802 */ /* 0x000fe20000000f00 */
[----:B------:R-:W1:Y:S01]  /*0020*/  LDCU UR4, c[0x0][0x2f8] ;  /* 0x00005f00ff0477ac */ /* 0x000e620008000800 */
[----:B0-----:R-:W-:Y:S01]  /*0030*/  VIADD R1, R1, 0xfffffff8 ;  /* 0xfffffff801017836 */ /* 0x001fe20000000000 */
[----:B------:R-:W-:-:S04]  /*0040*/  CS2R R6, SRZ ;  /* 0x0000000000067805 */ /* 0x000fc8000001ff00 */
[----:B------:R0:W2:Y:S01]  /*0050*/  LDC.64 R8, c[0x4][R2] ;  /* 0x0100000002087b82 */ /* 0x0000a20000000a00 */
[----:B------:R-:W3:Y:S01]  /*0060*/  LDCU.64 UR6, c[0x4][0x8] ;  /* 0x01000100ff0677ac */ /* 0x000ee20008000a00 */
[----:B------:R-:W4:Y:S01]  /*0070*/  LDCU UR5, c[0x0][0x2fc] ;  /* 0x00005f80ff0577ac */ /* 0x000f220008000800 */
[----:B------:R-:W0:Y:S01]  /*0080*/  LDCU.64 UR36, c[0x0][0x358] ;  /* 0x00006b00ff2477ac */ /* 0x000e220008000a00 */
[----:B-1----:R-:W-:Y:S01]  /*0090*/  IADD3 R16, P0, PT, R1, UR4, RZ ;  /* 0x0000000401107c10 */ /* 0x002fe2000ff1e0ff */
[----:B---3--:R-:W-:Y:S01]  /*00a0*/  IMAD.U32 R4, RZ, RZ, UR6 ;  /* 0x00000006ff047e24 */ /* 0x008fe2000f8e00ff */
[----:B------:R-:W-:-:S03]  /*00b0*/  MOV R5, UR7 ;  /* 0x0000000700057c02 */ /* 0x000fc60008000f00 */
[----:B0---4-:R-:W-:-:S08]  /*00c0*/  IMAD.X R17, RZ, RZ, UR5, P0 ;  /* 0x00000005ff117e24 */ /* 0x011fd000080e06ff */
[----:B------:R-:W-:-:S07]  /*00d0*/  LEPC R20, `(.L_x_0) ;  /* 0x000000001014794e */ /* 0x000fce0000000000 */
[----:B--2---:R-:W-:Y:S05]  /*00e0*/  CALL.ABS.NOINC R8 ;  /* 0x0000000008007343 */ /* 0x004fea0003c00000 */
.L_x_0:
[----:B------:R-:W0:Y:S01]  /*00f0*/  S2R R3, SR_TID.X ;  /* 0x0000000000037919 */ /* 0x000e220000002100 */
[----:B------:R-:W0:Y:S01]  /*0100*/  LDC.64 R6, c[0x0][0x390] ;  /* 0x0000e400ff067b82 */ /* 0x000e220000000a00 */
[----:B------:R-:W1:Y:S07]  /*0110*/  LDCU.64 UR4, c[0x4][0x10] ;  /* 0x01000200ff0477ac */ /* 0x000e6e0008000a00 */
[----:B------:R-:W2:Y:S08]  /*0120*/  LDC.64 R8, c[0x0][0x388] ;  /* 0x0000e200ff087b82 */ /* 0x000eb00000000a00 */
[----:B------:R-:W3:Y:S01]  /*0130*/  LDC.64 R10, c[0x0][0x380] ;  /* 0x0000e000ff0a7b82 */ /* 0x000ee20000000a00 */
[----:B0-----:R-:W-:-:S04]  /*0140*/  IMAD.WIDE.U32 R6, R3, 0x4, R6 ;  /* 0x0000000403067825 */ /* 0x001fc800078e0006 */
[C---:B--2---:R-:W-:Y:S02]  /*0150*/  IMAD.WIDE.U32 R8, R3.reuse, 0x4, R8 ;  /* 0x0000000403087825 */ /* 0x044fe400078e0008 */
[----:B------:R-:W2:Y:S04]  /*0160*/  LDG.E R7, desc[UR36][R6.64] ;  /* 0x0000002406077981 */ /* 0x000ea8000c1e1900 */
[----:B------:R-:W2:Y:S01]  /*0170*/  LDG.E R0, desc[UR36][R8.64] ;  /* 0x0000002408007981 */ /* 0x000ea2000c1e1900 */
[----:B---3--:R-:W-:-:S04]  /*0180*/  IMAD.WIDE.U32 R10, R3, 0x4, R10 ;  /* 0x00000004030a7825 */ /* 0x008fc800078e000a */
[----:B--2---:R-:W-:-:S05]  /*0190*/  IMAD R0, R0, R7, RZ ;  /* 0x0000000700007224 */ /* 0x004fca00078e02ff */
[----:B------:R0:W-:Y:S04]  /*01a0*/  STG.E desc[UR36][R10.64], R0 ;  /* 0x000000000a007986 */ /* 0x0001e8000c101924 */
[----:B------:R-:W2:Y:S01]  /*01b0*/  LDG.E R12, desc[UR36][R8.64] ;  /* 0x00000024080c7981 */ /* 0x000ea2000c1e1900 */
[----:B------:R-:W3:Y:S01]  /*01c0*/  LDC.64 R2, c[0x4][R2] ;  /* 0x0100000002027b82 */ /* 0x000ee20000000a00 */
[----:B-1----:R-:W-:Y:S01]  /*01d0*/  MOV R4, UR4 ;  /* 0x0000000400047c02 */ /* 0x002fe20008000f00 */
[----:B------:R-:W-:Y:S01]  /*01e0*/  IMAD.U32 R5, RZ, RZ, UR5 ;  /* 0x00000005ff057e24 */ /* 0x000fe2000f8e00ff */
[----:B------:R-:W-:Y:S02]  /*01f0*/  MOV R6, R16 ;  /* 0x0000001000067202 */ /* 0x000fe40000000f00 */
[----:B------:R-:W-:Y:S01]  /*0200*/  MOV R7, R17 ;  /* 0x0000001100077202 */ /* 0x000fe20000000f00 */
[----:B--23--:R0:W-:Y:S06]  /*0210*/  STL [R1], R12 ;  /* 0x0000000c01007387 */ /* 0x00c1ec0000100800 */
[----:B------:R-:W-:-:S07]  /*0220*/  LEPC R20, `(.L_x_1) ;  /* 0x000000001014794e */ /* 0x000fce0000000000 */
[----:B0-----:R-:W-:Y:S05]  /*0230*/  CALL.ABS.NOINC R2 ;  /* 0x0000000002007343 */ /* 0x001fea0003c00000 */
.L_x_1:
[----:B------:R-:W-:Y:S05]  /*0240*/  EXIT ;  /* 0x000000000000794d */ /* 0x000fea0003800000 */
.L_x_2:
[----:B------:R-:W-:-:S00]  /*0250*/  BRA `(.L_x_2) ;  /* 0xfffffffc00fc7947 */ /* 0x000fc0000383ffff */
[----:B------:R-:W-:-:S00]  /*0260*/  NOP ;  /* 0x0000000000007918 */ /* 0x000fc00000000000 */
        /* <DEDUP_REMOVED lines=9> */
.L_x_3:


//--------------------- .nv.global.init           --------------------------
	.section	.nv.global.init,"aw",@progbits
.nv.global.init:
	.type		$str$1,@object
	.size		$str$1,($str - $str$1)
$str$1:
        /*0000*/ 	.byte	0x61, 0x72, 0x72, 0x31, 0x3d, 0x25, 0x64, 0x00
	.type		$str,@object
	.size		$str,(.L_0 - $str)
$str:
        /*0008*/ 	.byte	0x20, 0x68, 0x65, 0x6c, 0x6c, 0x6f, 0x20, 0x47, 0x50, 0x55, 0x0a, 0x00
.L_0:


//--------------------- .nv.shared.reserved.0     --------------------------
	.section	.nv.shared.reserved.0,"aw",@nobits
	.weak		__nv_reservedSMEM_offset_0_alias
	.size		__nv_reservedSMEM_offset_0_alias, 0, 64
	.other		__nv_reservedSMEM_offset_0_alias,@"STO_CUDA_RESERVED_SHARED STV_DEFAULT"
__nv_reservedSMEM_offset_0_alias:
	.zero		0
	.zero		64


//--------------------- .nv.constant0._Z11kernel_funcPiPKiS1_ --------------------------
	.section	.nv.constant0._Z11kernel_funcPiPKiS1_,"a",@progbits
	.sectionflags	@""
	.align	4
.nv.constant0._Z11kernel_funcPiPKiS1_:
	.zero		920


//--------------------- SYMBOLS --------------------------

	.type		.nv.reservedSmem.offset0,@object
	.size		.nv.reservedSmem.offset0,0x4
	.type		vprintf,@function
